//
// Generated by NVIDIA NVVM Compiler
//
// Compiler Build ID: CL-36424714
// Cuda compilation tools, release 13.0, V13.0.88
// Based on NVVM 20.0.0
//

.version 9.0
.target sm_100
.address_size 64

	// .globl	_Z12dummy_kernelPfi

.visible .entry _Z12dummy_kernelPfi(
	.param .u64 .ptr .align 1 _Z12dummy_kernelPfi_param_0,
	.param .u32 _Z12dummy_kernelPfi_param_1
)
{
	.reg .pred 	%p<3>;
	.reg .b32 	%r<10>;
	.reg .b32 	%f<20>;
	.reg .b64 	%rd<5>;

	ld.param.u64 	%rd2, [_Z12dummy_kernelPfi_param_0];
	ld.param.u32 	%r4, [_Z12dummy_kernelPfi_param_1];
	mov.u32 	%r5, %ctaid.x;
	mov.u32 	%r6, %ntid.x;
	mov.u32 	%r7, %tid.x;
	mad.lo.s32 	%r1, %r5, %r6, %r7;
	setp.ge.s32 	%p1, %r1, %r4;
	@%p1 bra 	$L__BB0_4;
	cvta.to.global.u64 	%rd3, %rd2;
	mul.wide.s32 	%rd4, %r1, 4;
	add.s64 	%rd1, %rd3, %rd4;
	ld.global.f32 	%f19, [%rd1];
	mov.b32 	%r9, 0;
$L__BB0_2:
	fma.rn.f32 	%f4, %f19, 0f3F800347, 0f38D1B717;
	fma.rn.f32 	%f5, %f4, 0f3F800347, 0f38D1B717;
	fma.rn.f32 	%f6, %f5, 0f3F800347, 0f38D1B717;
	fma.rn.f32 	%f7, %f6, 0f3F800347, 0f38D1B717;
	fma.rn.f32 	%f8, %f7, 0f3F800347, 0f38D1B717;
	fma.rn.f32 	%f9, %f8, 0f3F800347, 0f38D1B717;
	fma.rn.f32 	%f10, %f9, 0f3F800347, 0f38D1B717;
	fma.rn.f32 	%f11, %f10, 0f3F800347, 0f38D1B717;
	fma.rn.f32 	%f12, %f11, 0f3F800347, 0f38D1B717;
	fma.rn.f32 	%f13, %f12, 0f3F800347, 0f38D1B717;
	fma.rn.f32 	%f14, %f13, 0f3F800347, 0f38D1B717;
	fma.rn.f32 	%f15, %f14, 0f3F800347, 0f38D1B717;
	fma.rn.f32 	%f16, %f15, 0f3F800347, 0f38D1B717;
	fma.rn.f32 	%f17, %f16, 0f3F800347, 0f38D1B717;
	fma.rn.f32 	%f18, %f17, 0f3F800347, 0f38D1B717;
	fma.rn.f32 	%f19, %f18, 0f3F800347, 0f38D1B717;
	add.s32 	%r9, %r9, 16;
	setp.ne.s32 	%p2, %r9, 10000;
	@%p2 bra 	$L__BB0_2;
	st.global.f32 	[%rd1], %f19;
$L__BB0_4:
	ret;

}


// ===== COMPILED SASS (sm_100) =====

	.target	sm_100

	.elftype	@"ET_EXEC"


//--------------------- .note.nv.tkinfo           --------------------------
	.section	.note.nv.tkinfo,"",@"SHT_NOTE"
	.sectionflags	@"SHF_NOTE_NV_TKINFO"
	.tkinfo
        /*0018*/ 	.word	0x00000002
        /*0030*/ 	.string	""
        /*0030*/ 	.string	"ptxas"
        /*0030*/ 	.string	"Cuda compilation tools, release 13.0, V13.0.88"
        /*0030*/ 	.string	"Build cuda_13.0.r13.0/compiler.36424714_0"
        /*0030*/ 	.string	"-arch sm_100 -m 64 "



//--------------------- .note.nv.cuinfo           --------------------------
	.section	.note.nv.cuinfo,"",@"SHT_NOTE"
	.sectionflags	@"SHF_NOTE_NV_CUINFO"
        /*0018*/ 	.short	0x0002
        /*001a*/ 	.short	0x0064
        /*001c*/ 	.short	0x0082
	.zero		2


//--------------------- .nv.info                  --------------------------
	.section	.nv.info,"",@"SHT_CUDA_INFO"
	.align	4


	//----- nvinfo : EIATTR_REGCOUNT
	.align		4
        /*0000*/ 	.byte	0x04, 0x2f
        /*0002*/ 	.short	(.L_1 - .L_0)
	.align		4
.L_0:
        /*0004*/ 	.word	index@(_Z12dummy_kernelPfi)
        /*0008*/ 	.word	0x00000008


	//----- nvinfo : EIATTR_FRAME_SIZE
	.align		4
.L_1:
        /*000c*/ 	.byte	0x04, 0x11
        /*000e*/ 	.short	(.L_3 - .L_2)
	.align		4
.L_2:
        /*0010*/ 	.word	index@(_Z12dummy_kernelPfi)
        /*0014*/ 	.word	0x00000000


	//----- nvinfo : EIATTR_MIN_STACK_SIZE
	.align		4
.L_3:
        /*0018*/ 	.byte	0x04, 0x12
        /*001a*/ 	.short	(.L_5 - .L_4)
	.align		4
.L_4:
        /*001c*/ 	.word	index@(_Z12dummy_kernelPfi)
        /*0020*/ 	.word	0x00000000
.L_5:


//--------------------- .nv.compat                --------------------------
	.section	.nv.compat,"",@"SHT_CUDA_COMPAT_INFO"
	.align	4
        /*0000*/ 	.byte	0x02, 0x09, 0x00, 0x00, 0x02, 0x02, 0x01, 0x00, 0x02, 0x05, 0x05, 0x00, 0x03, 0x07, 0x01, 0x01
        /*0010*/ 	.byte	0x02, 0x03, 0x00, 0x00, 0x02, 0x06, 0x01, 0x00, 0x04, 0x0b, 0x08, 0x00, 0x09, 0x00, 0x00, 0x00
        /*0020*/ 	.byte	0x00, 0x00, 0x00, 0x00


//--------------------- .nv.info._Z12dummy_kernelPfi --------------------------
	.section	.nv.info._Z12dummy_kernelPfi,"",@"SHT_CUDA_INFO"
	.sectionflags	@""
	.align	4


	//----- nvinfo : EIATTR_CUDA_API_VERSION
	.align		4
        /*0000*/ 	.byte	0x04, 0x37
        /*0002*/ 	.short	(.L_7 - .L_6)
.L_6:
        /*0004*/ 	.word	0x00000082


	//----- nvinfo : EIATTR_KPARAM_INFO
	.align		4
.L_7:
        /*0008*/ 	.byte	0x04, 0x17
        /*000a*/ 	.short	(.L_9 - .L_8)
.L_8:
        /*000c*/ 	.word	0x00000000
        /*0010*/ 	.short	0x0001
        /*0012*/ 	.short	0x0008
        /*0014*/ 	.byte	0x00, 0xf0, 0x11, 0x00


	//----- nvinfo : EIATTR_KPARAM_INFO
	.align		4
.L_9:
        /*0018*/ 	.byte	0x04, 0x17
        /*001a*/ 	.short	(.L_11 - .L_10)
.L_10:
        /*001c*/ 	.word	0x00000000
        /*0020*/ 	.short	0x0000
        /*0022*/ 	.short	0x0000
        /*0024*/ 	.byte	0x00, 0xf5, 0x21, 0x00


	//----- nvinfo : EIATTR_SPARSE_MMA_MASK
	.align		4
.L_11:
        /*0028*/ 	.byte	0x03, 0x50
        /*002a*/ 	.short	0x0000


	//----- nvinfo : EIATTR_MAXREG_COUNT
	.align		4
        /*002c*/ 	.byte	0x03, 0x1b
        /*002e*/ 	.short	0x00ff


	//----- nvinfo : EIATTR_MERCURY_ISA_VERSION
	.align		4
        /*0030*/ 	.byte	0x03, 0x5f
        /*0032*/ 	.short	0x0101


	//----- nvinfo : EIATTR_VRC_CTA_INIT_COUNT
	.align		4
        /*0034*/ 	.byte	0x02, 0x4a
	.zero		1
	.zero		1


	//----- nvinfo : EIATTR_EXIT_INSTR_OFFSETS
	.align		4
        /*0038*/ 	.byte	0x04, 0x1c
        /*003a*/ 	.short	(.L_13 - .L_12)


	//   ....[0]....
.L_12:
        /*003c*/ 	.word	0x00000070


	//   ....[1]....
        /*0040*/ 	.word	0x00001220


	//----- nvinfo : EIATTR_CBANK_PARAM_SIZE
	.align		4
.L_13:
        /*0044*/ 	.byte	0x03, 0x19
        /*0046*/ 	.short	0x000c


	//----- nvinfo : EIATTR_PARAM_CBANK
	.align		4
        /*0048*/ 	.byte	0x04, 0x0a
        /*004a*/ 	.short	(.L_15 - .L_14)
	.align		4
.L_14:
        /*004c*/ 	.word	index@(.nv.constant0._Z12dummy_kernelPfi)
        /*0050*/ 	.short	0x0380
        /*0052*/ 	.short	0x000c


	//----- nvinfo : EIATTR_SW_WAR
	.align		4
.L_15:
        /*0054*/ 	.byte	0x04, 0x36
        /*0056*/ 	.short	(.L_17 - .L_16)
.L_16:
        /*0058*/ 	.word	0x00000008
.L_17:


//--------------------- .nv.callgraph             --------------------------
	.section	.nv.callgraph,"",@"SHT_CUDA_CALLGRAPH"
	.align	4
	.sectionentsize	8
	.align		4
        /*0000*/ 	.word	0x00000000
	.align		4
        /*0004*/ 	.word	0xffffffff
	.align		4
        /*0008*/ 	.word	0x00000000
	.align		4
        /*000c*/ 	.word	0xfffffffe
	.align		4
        /*0010*/ 	.word	0x00000000
	.align		4
        /*0014*/ 	.word	0xfffffffd
	.align		4
        /*0018*/ 	.word	0x00000000
	.align		4
        /*001c*/ 	.word	0xfffffffc


//--------------------- .text._Z12dummy_kernelPfi --------------------------
	.section	.text._Z12dummy_kernelPfi,"ax",@progbits
	.align	128
        .global         _Z12dummy_kernelPfi
        .type           _Z12dummy_kernelPfi,@function
        .size           _Z12dummy_kernelPfi,(.L_x_2 - _Z12dummy_kernelPfi)
        .other          _Z12dummy_kernelPfi,@"STO_CUDA_ENTRY STV_DEFAULT"
_Z12dummy_kernelPfi:
.text._Z12dummy_kernelPfi:
[----:B------:R-:W-:Y:S01]  /*0000*/  LDC R1, c[0x0][0x37c] ;  /* 0x0000df00ff017b82 */ /* 0x000fe20000000800 */
[----:B------:R-:W0:Y:S07]  /*0010*/  S2R R0, SR_TID.X ;  /* 0x0000000000007919 */ /* 0x000e2e0000002100 */
[----:B------:R-:W0:Y:S01]  /*0020*/  S2UR UR4, SR_CTAID.X ;  /* 0x00000000000479c3 */ /* 0x000e220000002500 */
[----:B------:R-:W1:Y:S07]  /*0030*/  LDCU UR5, c[0x0][0x388] ;  /* 0x00007100ff0577ac */ /* 0x000e6e0008000800 */
[----:B------:R-:W0:Y:S02]  /*0040*/  LDC R5, c[0x0][0x360] ;  /* 0x0000d800ff057b82 */ /* 0x000e240000000800 */
[----:B0-----:R-:W-:-:S05]  /*0050*/  IMAD R5, R5, UR4, R0 ;  /* 0x0000000405057c24 */ /* 0x001fca000f8e0200 */
[----:B-1----:R-:W-:-:S13]  /*0060*/  ISETP.GE.AND P0, PT, R5, UR5, PT ;  /* 0x0000000505007c0c */ /* 0x002fda000bf06270 */
[----:B------:R-:W-:Y:S05]  /*0070*/  @P0 EXIT ;  /* 0x000000000000094d */ /* 0x000fea0003800000 */
[----:B------:R-:W0:Y:S01]  /*0080*/  LDC.64 R2, c[0x0][0x380] ;  /* 0x0000e000ff027b82 */ /* 0x000e220000000a00 */
[----:B------:R-:W1:Y:S01]  /*0090*/  LDCU.64 UR6, c[0x0][0x358] ;  /* 0x00006b00ff0677ac */ /* 0x000e620008000a00 */
[----:B0-----:R-:W-:-:S05]  /*00a0*/  IMAD.WIDE R2, R5, 0x4, R2 ;  /* 0x0000000405027825 */ /* 0x001fca00078e0202 */
[----:B-1----:R-:W2:Y:S01]  /*00b0*/  LDG.E R5, desc[UR6][R2.64] ;  /* 0x0000000602057981 */ /* 0x002ea2000c1e1900 */
[----:B------:R-:W-:Y:S01]  /*00c0*/  HFMA2 R0, -RZ, RZ, 1.875, 5.0008296966552734375e-05 ;  /* 0x3f800347ff007431 */ /* 0x000fe200000001ff */
[----:B------:R-:W-:-:S04]  /*00d0*/  UMOV UR4, 0x10 ;  /* 0x0000001000047882 */ /* 0x000fc80000000000 */
[----:B--2---:R-:W-:-:S04]  /*00e0*/  FFMA R5, R5, R0, 9.9999997473787516356e-05 ;  /* 0x38d1b71705057423 */ /* 0x004fc80000000000 */
[----:B------:R-:W-:-:S04]  /*00f0*/  FFMA R5, R5, R0, 9.9999997473787516356e-05 ;  /* 0x38d1b71705057423 */ /* 0x000fc80000000000 */
        /* <DEDUP_REMOVED lines=13> */
[----:B------:R-:W-:-:S07]  /*01d0*/  FFMA R5, R5, R0, 9.9999997473787516356e-05 ;  /* 0x38d1b71705057423 */ /* 0x000fce0000000000 */
.L_x_0:
[----:B------:R-:W-:Y:S01]  /*01e0*/  FFMA R5, R5, R0, 9.9999997473787516356e-05 ;  /* 0x38d1b71705057423 */ /* 0x000fe20000000000 */
[----:B------:R-:W-:-:S03]  /*01f0*/  UIADD3 UR4, UPT, UPT, UR4, 0x100, URZ ;  /* 0x0000010004047890 */ /* 0x000fc6000fffe0ff */
[----:B------:R-:W-:Y:S01]  /*0200*/  FFMA R5, R5, R0, 9.9999997473787516356e-05 ;  /* 0x38d1b71705057423 */ /* 0x000fe20000000000 */
[----:B------:R-:W-:-:S03]  /*0210*/  UISETP.NE.AND UP0, UPT, UR4, 0x2710, UPT ;  /* 0x000027100400788c */ /* 0x000fc6000bf05270 */
        /* <DEDUP_REMOVED lines=253> */
[----:B------:R-:W-:Y:S01]  /*11f0*/  FFMA R5, R5, R0, 9.9999997473787516356e-05 ;  /* 0x38d1b71705057423 */ /* 0x000fe20000000000 */
[----:B------:R-:W-:Y:S06]  /*1200*/  BRA.U UP0, `(.L_x_0) ;  /* 0xffffffed00f47547 */ /* 0x000fec000b83ffff */
[----:B------:R-:W-:Y:S01]  /*1210*/  STG.E desc[UR6][R2.64], R5 ;  /* 0x0000000502007986 */ /* 0x000fe2000c101906 */
[----:B------:R-:W-:Y:S05]  /*1220*/  EXIT ;  /* 0x000000000000794d */ /* 0x000fea0003800000 */
.L_x_1:
[----:B------:R-:W-:-:S00]  /*1230*/  BRA `(.L_x_1) ;  /* 0xfffffffc00fc7947 */ /* 0x000fc0000383ffff */
[----:B------:R-:W-:-:S00]  /*1240*/  NOP ;  /* 0x0000000000007918 */ /* 0x000fc00000000000 */
        /* <DEDUP_REMOVED lines=11> */
.L_x_2:


//--------------------- .nv.shared.reserved.0     --------------------------
	.section	.nv.shared.reserved.0,"aw",@nobits
	.weak		__nv_reservedSMEM_offset_0_alias
	.size		__nv_reservedSMEM_offset_0_alias, 0, 64
	.other		__nv_reservedSMEM_offset_0_alias,@"STO_CUDA_RESERVED_SHARED STV_DEFAULT"
__nv_reservedSMEM_offset_0_alias:
	.zero		0
	.zero		64


//--------------------- .nv.constant0._Z12dummy_kernelPfi --------------------------
	.section	.nv.constant0._Z12dummy_kernelPfi,"a",@progbits
	.sectionflags	@""
	.align	4
.nv.constant0._Z12dummy_kernelPfi:
	.zero		908


//--------------------- SYMBOLS --------------------------

	.type		.nv.reservedSmem.offset0,@object
	.size		.nv.reservedSmem.offset0,0x4
